//
// Generated by NVIDIA NVVM Compiler
//
// Compiler Build ID: CL-36424714
// Cuda compilation tools, release 13.0, V13.0.88
// Based on NVVM 20.0.0
//

.version 9.0
.target sm_100
.address_size 64

	// .globl	_Z11hingeKernelPKfS0_Pfm

.visible .entry _Z11hingeKernelPKfS0_Pfm(
	.param .u64 .ptr .align 1 _Z11hingeKernelPKfS0_Pfm_param_0,
	.param .u64 .ptr .align 1 _Z11hingeKernelPKfS0_Pfm_param_1,
	.param .u64 .ptr .align 1 _Z11hingeKernelPKfS0_Pfm_param_2,
	.param .u64 _Z11hingeKernelPKfS0_Pfm_param_3
)
{
	.reg .pred 	%p<2>;
	.reg .b32 	%r<5>;
	.reg .b32 	%f<7>;
	.reg .b64 	%rd<13>;

	ld.param.u64 	%rd2, [_Z11hingeKernelPKfS0_Pfm_param_0];
	ld.param.u64 	%rd3, [_Z11hingeKernelPKfS0_Pfm_param_1];
	ld.param.u64 	%rd4, [_Z11hingeKernelPKfS0_Pfm_param_2];
	ld.param.u64 	%rd5, [_Z11hingeKernelPKfS0_Pfm_param_3];
	mov.u32 	%r1, %ctaid.x;
	mov.u32 	%r2, %ntid.x;
	mov.u32 	%r3, %tid.x;
	mad.lo.s32 	%r4, %r1, %r2, %r3;
	cvt.s64.s32 	%rd1, %r4;
	setp.le.u64 	%p1, %rd5, %rd1;
	@%p1 bra 	$L__BB0_2;
	cvta.to.global.u64 	%rd6, %rd2;
	cvta.to.global.u64 	%rd7, %rd3;
	cvta.to.global.u64 	%rd8, %rd4;
	shl.b64 	%rd9, %rd1, 2;
	add.s64 	%rd10, %rd6, %rd9;
	ld.global.f32 	%f1, [%rd10];
	add.s64 	%rd11, %rd7, %rd9;
	ld.global.f32 	%f2, [%rd11];
	mul.f32 	%f3, %f1, %f2;
	mov.f32 	%f4, 0f3F800000;
	sub.f32 	%f5, %f4, %f3;
	max.f32 	%f6, %f5, 0f00000000;
	add.s64 	%rd12, %rd8, %rd9;
	st.global.f32 	[%rd12], %f6;
$L__BB0_2:
	ret;

}


// ===== COMPILED SASS (sm_100) =====

	.target	sm_100

	.elftype	@"ET_EXEC"


//--------------------- .note.nv.tkinfo           --------------------------
	.section	.note.nv.tkinfo,"",@"SHT_NOTE"
	.sectionflags	@"SHF_NOTE_NV_TKINFO"
	.tkinfo
        /*0018*/ 	.word	0x00000002
        /*0030*/ 	.string	""
        /*0030*/ 	.string	"ptxas"
        /*0030*/ 	.string	"Cuda compilation tools, release 13.0, V13.0.88"
        /*0030*/ 	.string	"Build cuda_13.0.r13.0/compiler.36424714_0"
        /*0030*/ 	.string	"-arch sm_100 -m 64 "



//--------------------- .note.nv.cuinfo           --------------------------
	.section	.note.nv.cuinfo,"",@"SHT_NOTE"
	.sectionflags	@"SHF_NOTE_NV_CUINFO"
        /*0018*/ 	.short	0x0002
        /*001a*/ 	.short	0x0064
        /*001c*/ 	.short	0x0082
	.zero		2


//--------------------- .nv.info                  --------------------------
	.section	.nv.info,"",@"SHT_CUDA_INFO"
	.align	4


	//----- nvinfo : EIATTR_REGCOUNT
	.align		4
        /*0000*/ 	.byte	0x04, 0x2f
        /*0002*/ 	.short	(.L_1 - .L_0)
	.align		4
.L_0:
        /*0004*/ 	.word	index@(_Z11hingeKernelPKfS0_Pfm)
        /*0008*/ 	.word	0x0000000c


	//----- nvinfo : EIATTR_FRAME_SIZE
	.align		4
.L_1:
        /*000c*/ 	.byte	0x04, 0x11
        /*000e*/ 	.short	(.L_3 - .L_2)
	.align		4
.L_2:
        /*0010*/ 	.word	index@(_Z11hingeKernelPKfS0_Pfm)
        /*0014*/ 	.word	0x00000000


	//----- nvinfo : EIATTR_MIN_STACK_SIZE
	.align		4
.L_3:
        /*0018*/ 	.byte	0x04, 0x12
        /*001a*/ 	.short	(.L_5 - .L_4)
	.align		4
.L_4:
        /*001c*/ 	.word	index@(_Z11hingeKernelPKfS0_Pfm)
        /*0020*/ 	.word	0x00000000
.L_5:


//--------------------- .nv.compat                --------------------------
	.section	.nv.compat,"",@"SHT_CUDA_COMPAT_INFO"
	.align	4
        /*0000*/ 	.byte	0x02, 0x09, 0x00, 0x00, 0x02, 0x02, 0x01, 0x00, 0x02, 0x05, 0x05, 0x00, 0x03, 0x07, 0x01, 0x01
        /*0010*/ 	.byte	0x02, 0x03, 0x00, 0x00, 0x02, 0x06, 0x01, 0x00, 0x04, 0x0b, 0x08, 0x00, 0x09, 0x00, 0x00, 0x00
        /*0020*/ 	.byte	0x00, 0x00, 0x00, 0x00


//--------------------- .nv.info._Z11hingeKernelPKfS0_Pfm --------------------------
	.section	.nv.info._Z11hingeKernelPKfS0_Pfm,"",@"SHT_CUDA_INFO"
	.sectionflags	@""
	.align	4


	//----- nvinfo : EIATTR_CUDA_API_VERSION
	.align		4
        /*0000*/ 	.byte	0x04, 0x37
        /*0002*/ 	.short	(.L_7 - .L_6)
.L_6:
        /*0004*/ 	.word	0x00000082


	//----- nvinfo : EIATTR_KPARAM_INFO
	.align		4
.L_7:
        /*0008*/ 	.byte	0x04, 0x17
        /*000a*/ 	.short	(.L_9 - .L_8)
.L_8:
        /*000c*/ 	.word	0x00000000
        /*0010*/ 	.short	0x0003
        /*0012*/ 	.short	0x0018
        /*0014*/ 	.byte	0x00, 0xf0, 0x21, 0x00


	//----- nvinfo : EIATTR_KPARAM_INFO
	.align		4
.L_9:
        /*0018*/ 	.byte	0x04, 0x17
        /*001a*/ 	.short	(.L_11 - .L_10)
.L_10:
        /*001c*/ 	.word	0x00000000
        /*0020*/ 	.short	0x0002
        /*0022*/ 	.short	0x0010
        /*0024*/ 	.byte	0x00, 0xf5, 0x21, 0x00


	//----- nvinfo : EIATTR_KPARAM_INFO
	.align		4
.L_11:
        /*0028*/ 	.byte	0x04, 0x17
        /*002a*/ 	.short	(.L_13 - .L_12)
.L_12:
        /*002c*/ 	.word	0x00000000
        /*0030*/ 	.short	0x0001
        /*0032*/ 	.short	0x0008
        /*0034*/ 	.byte	0x00, 0xf5, 0x21, 0x00


	//----- nvinfo : EIATTR_KPARAM_INFO
	.align		4
.L_13:
        /*0038*/ 	.byte	0x04, 0x17
        /*003a*/ 	.short	(.L_15 - .L_14)
.L_14:
        /*003c*/ 	.word	0x00000000
        /*0040*/ 	.short	0x0000
        /*0042*/ 	.short	0x0000
        /*0044*/ 	.byte	0x00, 0xf5, 0x21, 0x00


	//----- nvinfo : EIATTR_SPARSE_MMA_MASK
	.align		4
.L_15:
        /*0048*/ 	.byte	0x03, 0x50
        /*004a*/ 	.short	0x0000


	//----- nvinfo : EIATTR_MAXREG_COUNT
	.align		4
        /*004c*/ 	.byte	0x03, 0x1b
        /*004e*/ 	.short	0x00ff


	//----- nvinfo : EIATTR_MERCURY_ISA_VERSION
	.align		4
        /*0050*/ 	.byte	0x03, 0x5f
        /*0052*/ 	.short	0x0101


	//----- nvinfo : EIATTR_VRC_CTA_INIT_COUNT
	.align		4
        /*0054*/ 	.byte	0x02, 0x4a
	.zero		1
	.zero		1


	//----- nvinfo : EIATTR_EXIT_INSTR_OFFSETS
	.align		4
        /*0058*/ 	.byte	0x04, 0x1c
        /*005a*/ 	.short	(.L_17 - .L_16)


	//   ....[0]....
.L_16:
        /*005c*/ 	.word	0x00000090


	//   ....[1]....
        /*0060*/ 	.word	0x000001a0


	//----- nvinfo : EIATTR_CBANK_PARAM_SIZE
	.align		4
.L_17:
        /*0064*/ 	.byte	0x03, 0x19
        /*0066*/ 	.short	0x0020


	//----- nvinfo : EIATTR_PARAM_CBANK
	.align		4
        /*0068*/ 	.byte	0x04, 0x0a
        /*006a*/ 	.short	(.L_19 - .L_18)
	.align		4
.L_18:
        /*006c*/ 	.word	index@(.nv.constant0._Z11hingeKernelPKfS0_Pfm)
        /*0070*/ 	.short	0x0380
        /*0072*/ 	.short	0x0020


	//----- nvinfo : EIATTR_SW_WAR
	.align		4
.L_19:
        /*0074*/ 	.byte	0x04, 0x36
        /*0076*/ 	.short	(.L_21 - .L_20)
.L_20:
        /*0078*/ 	.word	0x00000008
.L_21:


//--------------------- .nv.callgraph             --------------------------
	.section	.nv.callgraph,"",@"SHT_CUDA_CALLGRAPH"
	.align	4
	.sectionentsize	8
	.align		4
        /*0000*/ 	.word	0x00000000
	.align		4
        /*0004*/ 	.word	0xffffffff
	.align		4
        /*0008*/ 	.word	0x00000000
	.align		4
        /*000c*/ 	.word	0xfffffffe
	.align		4
        /*0010*/ 	.word	0x00000000
	.align		4
        /*0014*/ 	.word	0xfffffffd
	.align		4
        /*0018*/ 	.word	0x00000000
	.align		4
        /*001c*/ 	.word	0xfffffffc


//--------------------- .text._Z11hingeKernelPKfS0_Pfm --------------------------
	.section	.text._Z11hingeKernelPKfS0_Pfm,"ax",@progbits
	.align	128
        .global         _Z11hingeKernelPKfS0_Pfm
        .type           _Z11hingeKernelPKfS0_Pfm,@function
        .size           _Z11hingeKernelPKfS0_Pfm,(.L_x_1 - _Z11hingeKernelPKfS0_Pfm)
        .other          _Z11hingeKernelPKfS0_Pfm,@"STO_CUDA_ENTRY STV_DEFAULT"
_Z11hingeKernelPKfS0_Pfm:
.text._Z11hingeKernelPKfS0_Pfm:
[----:B------:R-:W-:Y:S01]  /*0000*/  LDC R1, c[0x0][0x37c] ;  /* 0x0000df00ff017b82 */ /* 0x000fe20000000800 */
[----:B------:R-:W0:Y:S07]  /*0010*/  S2R R3, SR_TID.X ;  /* 0x0000000000037919 */ /* 0x000e2e0000002100 */
[----:B------:R-:W0:Y:S01]  /*0020*/  S2UR UR4, SR_CTAID.X ;  /* 0x00000000000479c3 */ /* 0x000e220000002500 */
[----:B------:R-:W1:Y:S07]  /*0030*/  LDCU.64 UR6, c[0x0][0x398] ;  /* 0x00007300ff0677ac */ /* 0x000e6e0008000a00 */
[----:B------:R-:W0:Y:S02]  /*0040*/  LDC R0, c[0x0][0x360] ;  /* 0x0000d800ff007b82 */ /* 0x000e240000000800 */
[----:B0-----:R-:W-:-:S05]  /*0050*/  IMAD R0, R0, UR4, R3 ;  /* 0x0000000400007c24 */ /* 0x001fca000f8e0203 */
[----:B-1----:R-:W-:Y:S02]  /*0060*/  ISETP.GE.U32.AND P0, PT, R0, UR6, PT ;  /* 0x0000000600007c0c */ /* 0x002fe4000bf06070 */
[----:B------:R-:W-:-:S04]  /*0070*/  SHF.R.S32.HI R3, RZ, 0x1f, R0 ;  /* 0x0000001fff037819 */ /* 0x000fc80000011400 */
[----:B------:R-:W-:-:S13]  /*0080*/  ISETP.GE.U32.AND.EX P0, PT, R3, UR7, PT, P0 ;  /* 0x0000000703007c0c */ /* 0x000fda000bf06100 */
[----:B------:R-:W-:Y:S05]  /*0090*/  @P0 EXIT ;  /* 0x000000000000094d */ /* 0x000fea0003800000 */
[----:B------:R-:W0:Y:S01]  /*00a0*/  LDCU.128 UR8, c[0x0][0x380] ;  /* 0x00007000ff0877ac */ /* 0x000e220008000c00 */
[C---:B------:R-:W-:Y:S01]  /*00b0*/  IMAD.SHL.U32 R6, R0.reuse, 0x4, RZ ;  /* 0x0000000400067824 */ /* 0x040fe200078e00ff */
[----:B------:R-:W-:Y:S01]  /*00c0*/  SHF.L.U64.HI R7, R0, 0x2, R3 ;  /* 0x0000000200077819 */ /* 0x000fe20000010203 */
[----:B------:R-:W1:Y:S01]  /*00d0*/  LDCU.64 UR4, c[0x0][0x358] ;  /* 0x00006b00ff0477ac */ /* 0x000e620008000a00 */
[----:B------:R-:W2:Y:S02]  /*00e0*/  LDCU.64 UR6, c[0x0][0x390] ;  /* 0x00007200ff0677ac */ /* 0x000ea40008000a00 */
[C---:B0-----:R-:W-:Y:S02]  /*00f0*/  IADD3 R4, P1, PT, R6.reuse, UR10, RZ ;  /* 0x0000000a06047c10 */ /* 0x041fe4000ff3e0ff */
[----:B------:R-:W-:Y:S02]  /*0100*/  IADD3 R2, P0, PT, R6, UR8, RZ ;  /* 0x0000000806027c10 */ /* 0x000fe4000ff1e0ff */
[----:B------:R-:W-:-:S02]  /*0110*/  IADD3.X R5, PT, PT, R7, UR11, RZ, P1, !PT ;  /* 0x0000000b07057c10 */ /* 0x000fc40008ffe4ff */
[----:B------:R-:W-:-:S04]  /*0120*/  IADD3.X R3, PT, PT, R7, UR9, RZ, P0, !PT ;  /* 0x0000000907037c10 */ /* 0x000fc800087fe4ff */
[----:B-1----:R-:W3:Y:S04]  /*0130*/  LDG.E R5, desc[UR4][R4.64] ;  /* 0x0000000404057981 */ /* 0x002ee8000c1e1900 */
[----:B------:R-:W3:Y:S01]  /*0140*/  LDG.E R2, desc[UR4][R2.64] ;  /* 0x0000000402027981 */ /* 0x000ee2000c1e1900 */
[----:B--2---:R-:W-:-:S04]  /*0150*/  IADD3 R6, P0, PT, R6, UR6, RZ ;  /* 0x0000000606067c10 */ /* 0x004fc8000ff1e0ff */
[----:B------:R-:W-:Y:S01]  /*0160*/  IADD3.X R7, PT, PT, R7, UR7, RZ, P0, !PT ;  /* 0x0000000707077c10 */ /* 0x000fe200087fe4ff */
[----:B---3--:R-:W-:-:S05]  /*0170*/  FFMA R0, -R2, R5, 1 ;  /* 0x3f80000002007423 */ /* 0x008fca0000000105 */
[----:B------:R-:W-:-:S05]  /*0180*/  FMNMX R9, RZ, R0, !PT ;  /* 0x00000000ff097209 */ /* 0x000fca0007800000 */
[----:B------:R-:W-:Y:S01]  /*0190*/  STG.E desc[UR4][R6.64], R9 ;  /* 0x0000000906007986 */ /* 0x000fe2000c101904 */
[----:B------:R-:W-:Y:S05]  /*01a0*/  EXIT ;  /* 0x000000000000794d */ /* 0x000fea0003800000 */
.L_x_0:
[----:B------:R-:W-:-:S00]  /*01b0*/  BRA `(.L_x_0) ;  /* 0xfffffffc00fc7947 */ /* 0x000fc0000383ffff */
[----:B------:R-:W-:-:S00]  /*01c0*/  NOP ;  /* 0x0000000000007918 */ /* 0x000fc00000000000 */
        /* <DEDUP_REMOVED lines=11> */
.L_x_1:


//--------------------- .nv.shared.reserved.0     --------------------------
	.section	.nv.shared.reserved.0,"aw",@nobits
	.weak		__nv_reservedSMEM_offset_0_alias
	.size		__nv_reservedSMEM_offset_0_alias, 0, 64
	.other		__nv_reservedSMEM_offset_0_alias,@"STO_CUDA_RESERVED_SHARED STV_DEFAULT"
__nv_reservedSMEM_offset_0_alias:
	.zero		0
	.zero		64


//--------------------- .nv.constant0._Z11hingeKernelPKfS0_Pfm --------------------------
	.section	.nv.constant0._Z11hingeKernelPKfS0_Pfm,"a",@progbits
	.sectionflags	@""
	.align	4
.nv.constant0._Z11hingeKernelPKfS0_Pfm:
	.zero		928


//--------------------- SYMBOLS --------------------------

	.type		.nv.reservedSmem.offset0,@object
	.size		.nv.reservedSmem.offset0,0x4
